//
// Generated by NVIDIA NVVM Compiler
//
// Compiler Build ID: CL-36424714
// Cuda compilation tools, release 13.0, V13.0.88
// Based on NVVM 20.0.0
//

.version 9.0
.target sm_100
.address_size 64

	// .globl	final_result
.extern .shared .align 16 .b8 lamPrime[];

.visible .entry final_result()
{


	ret;

}
	// .globl	_Z6sumColPdS_iiiPiS0_S0_
.visible .entry _Z6sumColPdS_iiiPiS0_S0_(
	.param .u64 .ptr .align 1 _Z6sumColPdS_iiiPiS0_S0__param_0,
	.param .u64 .ptr .align 1 _Z6sumColPdS_iiiPiS0_S0__param_1,
	.param .u32 _Z6sumColPdS_iiiPiS0_S0__param_2,
	.param .u32 _Z6sumColPdS_iiiPiS0_S0__param_3,
	.param .u32 _Z6sumColPdS_iiiPiS0_S0__param_4,
	.param .u64 .ptr .align 1 _Z6sumColPdS_iiiPiS0_S0__param_5,
	.param .u64 .ptr .align 1 _Z6sumColPdS_iiiPiS0_S0__param_6,
	.param .u64 .ptr .align 1 _Z6sumColPdS_iiiPiS0_S0__param_7
)
{


	ret;

}
	// .globl	ldpc
.visible .entry ldpc(
	.param .u64 .ptr .align 1 ldpc_param_0,
	.param .u32 ldpc_param_1,
	.param .u64 .ptr .align 1 ldpc_param_2,
	.param .u64 .ptr .align 1 ldpc_param_3,
	.param .u64 .ptr .align 1 ldpc_param_4,
	.param .u32 ldpc_param_5,
	.param .u32 ldpc_param_6,
	.param .u32 ldpc_param_7,
	.param .u64 .ptr .align 1 ldpc_param_8,
	.param .u32 ldpc_param_9,
	.param .u64 .ptr .align 1 ldpc_param_10
)
{
	.reg .pred 	%p<24>;
	.reg .b32 	%r<56>;
	.reg .b64 	%rd<52>;
	.reg .b64 	%fd<92>;

	ld.param.u64 	%rd9, [ldpc_param_0];
	ld.param.u32 	%r21, [ldpc_param_1];
	ld.param.u32 	%r23, [ldpc_param_6];
	ld.param.u32 	%r24, [ldpc_param_7];
	ld.param.u64 	%rd10, [ldpc_param_8];
	ld.param.u64 	%rd11, [ldpc_param_10];
	cvta.to.global.u64 	%rd1, %rd9;
	cvta.to.global.u64 	%rd12, %rd11;
	cvta.to.global.u64 	%rd2, %rd10;
	mov.u32 	%r25, %ctaid.x;
	mul.wide.u32 	%rd13, %r25, 8;
	add.s64 	%rd3, %rd2, %rd13;
	ld.global.f64 	%fd21, [%rd3];
	setp.gt.f64 	%p4, %fd21, 0d0000000000000000;
	selp.u32 	%r26, 1, 0, %p4;
	mul.wide.u32 	%rd14, %r25, 4;
	add.s64 	%rd4, %rd12, %rd14;
	st.global.u32 	[%rd4], %r26;
	ld.global.f64 	%fd22, [%rd3];
	shl.b32 	%r27, %r25, 3;
	mov.u32 	%r28, lamPrime;
	add.s32 	%r1, %r28, %r27;
	st.shared.f64 	[%r1], %fd22;
	bar.sync 	0;
	mov.u32 	%r29, %ntid.x;
	mov.u32 	%r30, %tid.x;
	mad.lo.s32 	%r2, %r29, %r25, %r30;
	setp.lt.s32 	%p5, %r24, 1;
	mov.pred 	%p23, 0;
	@%p5 bra 	$L__BB2_21;
	mul.wide.s32 	%rd15, %r2, 8;
	add.s64 	%rd5, %rd2, %rd15;
	shl.b32 	%r32, %r2, 3;
	add.s32 	%r3, %r28, %r32;
	and.b32  	%r4, %r23, 15;
	and.b32  	%r5, %r23, 7;
	and.b32  	%r6, %r23, 2147483632;
	and.b32  	%r7, %r23, 3;
	neg.s32 	%r8, %r6;
	mov.b32 	%r50, 0;
	mul.wide.s32 	%rd7, %r21, 8;
$L__BB2_2:
	ld.param.u32 	%r49, [ldpc_param_5];
	setp.lt.s32 	%p6, %r2, %r49;
	@%p6 bra 	$L__BB2_4;
	ld.shared.f64 	%fd89, [%r3];
	bra.uni 	$L__BB2_19;
$L__BB2_4:
	setp.lt.s32 	%p7, %r23, 1;
	ld.global.f64 	%fd89, [%rd5];
	st.shared.f64 	[%r3], %fd89;
	@%p7 bra 	$L__BB2_19;
	setp.lt.u32 	%p8, %r23, 16;
	mov.b32 	%r54, 0;
	@%p8 bra 	$L__BB2_8;
	mov.u32 	%r51, %r2;
	mov.u32 	%r52, %r8;
$L__BB2_7:
	.pragma "nounroll";
	mul.wide.s32 	%rd16, %r51, 8;
	add.s64 	%rd17, %rd1, %rd16;
	ld.global.f64 	%fd24, [%rd17];
	add.f64 	%fd25, %fd24, %fd89;
	mul.wide.s32 	%rd18, %r21, 8;
	add.s64 	%rd19, %rd17, %rd18;
	ld.global.f64 	%fd26, [%rd19];
	add.f64 	%fd27, %fd26, %fd25;
	add.s64 	%rd20, %rd19, %rd18;
	ld.global.f64 	%fd28, [%rd20];
	add.f64 	%fd29, %fd28, %fd27;
	add.s64 	%rd21, %rd20, %rd18;
	ld.global.f64 	%fd30, [%rd21];
	add.f64 	%fd31, %fd30, %fd29;
	add.s64 	%rd22, %rd21, %rd18;
	ld.global.f64 	%fd32, [%rd22];
	add.f64 	%fd33, %fd32, %fd31;
	add.s64 	%rd23, %rd22, %rd18;
	ld.global.f64 	%fd34, [%rd23];
	add.f64 	%fd35, %fd34, %fd33;
	add.s64 	%rd24, %rd23, %rd18;
	ld.global.f64 	%fd36, [%rd24];
	add.f64 	%fd37, %fd36, %fd35;
	add.s64 	%rd25, %rd24, %rd18;
	ld.global.f64 	%fd38, [%rd25];
	add.f64 	%fd39, %fd38, %fd37;
	add.s64 	%rd26, %rd25, %rd18;
	ld.global.f64 	%fd40, [%rd26];
	add.f64 	%fd41, %fd40, %fd39;
	add.s64 	%rd27, %rd26, %rd18;
	ld.global.f64 	%fd42, [%rd27];
	add.f64 	%fd43, %fd42, %fd41;
	add.s64 	%rd28, %rd27, %rd18;
	ld.global.f64 	%fd44, [%rd28];
	add.f64 	%fd45, %fd44, %fd43;
	add.s64 	%rd29, %rd28, %rd18;
	ld.global.f64 	%fd46, [%rd29];
	add.f64 	%fd47, %fd46, %fd45;
	add.s64 	%rd30, %rd29, %rd18;
	ld.global.f64 	%fd48, [%rd30];
	add.f64 	%fd49, %fd48, %fd47;
	add.s64 	%rd31, %rd30, %rd18;
	ld.global.f64 	%fd50, [%rd31];
	add.f64 	%fd51, %fd50, %fd49;
	add.s64 	%rd32, %rd31, %rd18;
	ld.global.f64 	%fd52, [%rd32];
	add.f64 	%fd53, %fd52, %fd51;
	add.s64 	%rd33, %rd32, %rd18;
	ld.global.f64 	%fd54, [%rd33];
	add.f64 	%fd89, %fd54, %fd53;
	add.s32 	%r52, %r52, 16;
	shl.b32 	%r35, %r21, 4;
	add.s32 	%r51, %r51, %r35;
	setp.ne.s32 	%p9, %r52, 0;
	mov.u32 	%r54, %r6;
	@%p9 bra 	$L__BB2_7;
$L__BB2_8:
	setp.eq.s32 	%p10, %r4, 0;
	@%p10 bra 	$L__BB2_18;
	add.s32 	%r36, %r4, -1;
	setp.lt.u32 	%p11, %r36, 7;
	@%p11 bra 	$L__BB2_11;
	mad.lo.s32 	%r37, %r54, %r21, %r2;
	mul.wide.s32 	%rd34, %r37, 8;
	add.s64 	%rd35, %rd1, %rd34;
	ld.global.f64 	%fd56, [%rd35];
	add.f64 	%fd57, %fd56, %fd89;
	mul.wide.s32 	%rd36, %r21, 8;
	add.s64 	%rd37, %rd35, %rd36;
	ld.global.f64 	%fd58, [%rd37];
	add.f64 	%fd59, %fd58, %fd57;
	add.s64 	%rd38, %rd37, %rd36;
	ld.global.f64 	%fd60, [%rd38];
	add.f64 	%fd61, %fd60, %fd59;
	add.s64 	%rd39, %rd38, %rd36;
	ld.global.f64 	%fd62, [%rd39];
	add.f64 	%fd63, %fd62, %fd61;
	add.s64 	%rd40, %rd39, %rd36;
	ld.global.f64 	%fd64, [%rd40];
	add.f64 	%fd65, %fd64, %fd63;
	add.s64 	%rd41, %rd40, %rd36;
	ld.global.f64 	%fd66, [%rd41];
	add.f64 	%fd67, %fd66, %fd65;
	add.s64 	%rd42, %rd41, %rd36;
	ld.global.f64 	%fd68, [%rd42];
	add.f64 	%fd69, %fd68, %fd67;
	add.s64 	%rd43, %rd42, %rd36;
	ld.global.f64 	%fd70, [%rd43];
	add.f64 	%fd89, %fd70, %fd69;
	add.s32 	%r54, %r54, 8;
$L__BB2_11:
	setp.eq.s32 	%p12, %r5, 0;
	@%p12 bra 	$L__BB2_18;
	add.s32 	%r38, %r5, -1;
	setp.lt.u32 	%p13, %r38, 3;
	@%p13 bra 	$L__BB2_14;
	mad.lo.s32 	%r39, %r54, %r21, %r2;
	mul.wide.s32 	%rd44, %r39, 8;
	add.s64 	%rd45, %rd1, %rd44;
	ld.global.f64 	%fd72, [%rd45];
	add.f64 	%fd73, %fd72, %fd89;
	mul.wide.s32 	%rd46, %r21, 8;
	add.s64 	%rd47, %rd45, %rd46;
	ld.global.f64 	%fd74, [%rd47];
	add.f64 	%fd75, %fd74, %fd73;
	add.s64 	%rd48, %rd47, %rd46;
	ld.global.f64 	%fd76, [%rd48];
	add.f64 	%fd77, %fd76, %fd75;
	add.s64 	%rd49, %rd48, %rd46;
	ld.global.f64 	%fd78, [%rd49];
	add.f64 	%fd89, %fd78, %fd77;
	add.s32 	%r54, %r54, 4;
$L__BB2_14:
	setp.eq.s32 	%p14, %r7, 0;
	@%p14 bra 	$L__BB2_18;
	setp.eq.s32 	%p15, %r7, 1;
	mad.lo.s32 	%r40, %r54, %r21, %r2;
	mul.wide.s32 	%rd50, %r40, 8;
	add.s64 	%rd6, %rd1, %rd50;
	ld.global.f64 	%fd79, [%rd6];
	add.f64 	%fd89, %fd79, %fd89;
	@%p15 bra 	$L__BB2_18;
	setp.eq.s32 	%p16, %r7, 2;
	add.s64 	%rd8, %rd6, %rd7;
	ld.global.f64 	%fd80, [%rd8];
	add.f64 	%fd89, %fd80, %fd89;
	@%p16 bra 	$L__BB2_18;
	add.s64 	%rd51, %rd8, %rd7;
	ld.global.f64 	%fd81, [%rd51];
	add.f64 	%fd89, %fd81, %fd89;
$L__BB2_18:
	st.shared.f64 	[%r3], %fd89;
$L__BB2_19:
	setp.gt.f64 	%p17, %fd89, 0d0000000000000000;
	selp.u32 	%r41, 1, 0, %p17;
	{ 
	.reg .pred 	%p1; 
	setp.ne.u32 	%p1, %r41, 0; 
	bar.red.popc.u32 	%r42, 0, %p1; 
	}
	shr.u32 	%r43, %r42, 31;
	add.s32 	%r44, %r42, %r43;
	and.b32  	%r45, %r44, -2;
	sub.s32 	%r46, %r42, %r45;
	{ 
	.reg .pred 	%p1; 
	.reg .pred 	%p2; 
	setp.ne.u32 	%p1, %r46, 0; 
	bar.red.or.pred 	%p2, 0, %p1; 
	selp.u32 	%r47, 1, 0, %p2; 
	}
	add.s32 	%r50, %r50, 1;
	setp.lt.s32 	%p18, %r50, %r24;
	setp.ne.s32 	%p19, %r47, 0;
	and.pred  	%p20, %p18, %p19;
	@%p20 bra 	$L__BB2_2;
	setp.eq.s32 	%p23, %r47, 0;
$L__BB2_21:
	bar.sync 	0;
	not.pred 	%p21, %p23;
	@%p21 bra 	$L__BB2_23;
	ld.global.f64 	%fd91, [%rd3];
	bra.uni 	$L__BB2_24;
$L__BB2_23:
	ld.shared.f64 	%fd91, [%r1];
$L__BB2_24:
	setp.gt.f64 	%p22, %fd91, 0d0000000000000000;
	selp.u32 	%r48, 1, 0, %p22;
	st.global.u32 	[%rd4], %r48;
	ret;

}


// ===== COMPILED SASS (sm_100) =====

	.target	sm_100

	.elftype	@"ET_EXEC"


//--------------------- .note.nv.tkinfo           --------------------------
	.section	.note.nv.tkinfo,"",@"SHT_NOTE"
	.sectionflags	@"SHF_NOTE_NV_TKINFO"
	.tkinfo
        /*0018*/ 	.word	0x00000002
        /*0030*/ 	.string	""
        /*0030*/ 	.string	"ptxas"
        /*0030*/ 	.string	"Cuda compilation tools, release 13.0, V13.0.88"
        /*0030*/ 	.string	"Build cuda_13.0.r13.0/compiler.36424714_0"
        /*0030*/ 	.string	"-arch sm_100 -m 64 "



//--------------------- .note.nv.cuinfo           --------------------------
	.section	.note.nv.cuinfo,"",@"SHT_NOTE"
	.sectionflags	@"SHF_NOTE_NV_CUINFO"
        /*0018*/ 	.short	0x0002
        /*001a*/ 	.short	0x0064
        /*001c*/ 	.short	0x0082
	.zero		2


//--------------------- .nv.info                  --------------------------
	.section	.nv.info,"",@"SHT_CUDA_INFO"
	.align	4


	//----- nvinfo : EIATTR_REGCOUNT
	.align		4
        /*0000*/ 	.byte	0x04, 0x2f
        /*0002*/ 	.short	(.L_1 - .L_0)
	.align		4
.L_0:
        /*0004*/ 	.word	index@(final_result)
        /*0008*/ 	.word	0x00000004


	//----- nvinfo : EIATTR_FRAME_SIZE
	.align		4
.L_1:
        /*000c*/ 	.byte	0x04, 0x11
        /*000e*/ 	.short	(.L_3 - .L_2)
	.align		4
.L_2:
        /*0010*/ 	.word	index@(final_result)
        /*0014*/ 	.word	0x00000000


	//----- nvinfo : EIATTR_REGCOUNT
	.align		4
.L_3:
        /*0018*/ 	.byte	0x04, 0x2f
        /*001a*/ 	.short	(.L_5 - .L_4)
	.align		4
.L_4:
        /*001c*/ 	.word	index@(_Z6sumColPdS_iiiPiS0_S0_)
        /*0020*/ 	.word	0x00000004


	//----- nvinfo : EIATTR_FRAME_SIZE
	.align		4
.L_5:
        /*0024*/ 	.byte	0x04, 0x11
        /*0026*/ 	.short	(.L_7 - .L_6)
	.align		4
.L_6:
        /*0028*/ 	.word	index@(_Z6sumColPdS_iiiPiS0_S0_)
        /*002c*/ 	.word	0x00000000


	//----- nvinfo : EIATTR_REGCOUNT
	.align		4
.L_7:
        /*0030*/ 	.byte	0x04, 0x2f
        /*0032*/ 	.short	(.L_9 - .L_8)
	.align		4
.L_8:
        /*0034*/ 	.word	index@(ldpc)
        /*0038*/ 	.word	0x00000020


	//----- nvinfo : EIATTR_FRAME_SIZE
	.align		4
.L_9:
        /*003c*/ 	.byte	0x04, 0x11
        /*003e*/ 	.short	(.L_11 - .L_10)
	.align		4
.L_10:
        /*0040*/ 	.word	index@(ldpc)
        /*0044*/ 	.word	0x00000000


	//----- nvinfo : EIATTR_MIN_STACK_SIZE
	.align		4
.L_11:
        /*0048*/ 	.byte	0x04, 0x12
        /*004a*/ 	.short	(.L_13 - .L_12)
	.align		4
.L_12:
        /*004c*/ 	.word	index@(ldpc)
        /*0050*/ 	.word	0x00000000


	//----- nvinfo : EIATTR_MIN_STACK_SIZE
	.align		4
.L_13:
        /*0054*/ 	.byte	0x04, 0x12
        /*0056*/ 	.short	(.L_15 - .L_14)
	.align		4
.L_14:
        /*0058*/ 	.word	index@(_Z6sumColPdS_iiiPiS0_S0_)
        /*005c*/ 	.word	0x00000000


	//----- nvinfo : EIATTR_MIN_STACK_SIZE
	.align		4
.L_15:
        /*0060*/ 	.byte	0x04, 0x12
        /*0062*/ 	.short	(.L_17 - .L_16)
	.align		4
.L_16:
        /*0064*/ 	.word	index@(final_result)
        /*0068*/ 	.word	0x00000000
.L_17:


//--------------------- .nv.compat                --------------------------
	.section	.nv.compat,"",@"SHT_CUDA_COMPAT_INFO"
	.align	4
        /*0000*/ 	.byte	0x02, 0x09, 0x00, 0x00, 0x02, 0x02, 0x01, 0x00, 0x02, 0x05, 0x05, 0x00, 0x03, 0x07, 0x01, 0x01
        /*0010*/ 	.byte	0x02, 0x03, 0x00, 0x00, 0x02, 0x06, 0x01, 0x00, 0x04, 0x0b, 0x08, 0x00, 0x01, 0x00, 0x00, 0x00
        /*0020*/ 	.byte	0x00, 0x00, 0x00, 0x00


//--------------------- .nv.info.ldpc             --------------------------
	.section	.nv.info.ldpc,"",@"SHT_CUDA_INFO"
	.sectionflags	@""
	.align	4


	//----- nvinfo : EIATTR_CUDA_API_VERSION
	.align		4
        /*0000*/ 	.byte	0x04, 0x37
        /*0002*/ 	.short	(.L_19 - .L_18)
.L_18:
        /*0004*/ 	.word	0x00000082


	//----- nvinfo : EIATTR_KPARAM_INFO
	.align		4
.L_19:
        /*0008*/ 	.byte	0x04, 0x17
        /*000a*/ 	.short	(.L_21 - .L_20)
.L_20:
        /*000c*/ 	.word	0x00000000
        /*0010*/ 	.short	0x000a
        /*0012*/ 	.short	0x0048
        /*0014*/ 	.byte	0x00, 0xf5, 0x21, 0x00


	//----- nvinfo : EIATTR_KPARAM_INFO
	.align		4
.L_21:
        /*0018*/ 	.byte	0x04, 0x17
        /*001a*/ 	.short	(.L_23 - .L_22)
.L_22:
        /*001c*/ 	.word	0x00000000
        /*0020*/ 	.short	0x0009
        /*0022*/ 	.short	0x0040
        /*0024*/ 	.byte	0x00, 0xf0, 0x11, 0x00


	//----- nvinfo : EIATTR_KPARAM_INFO
	.align		4
.L_23:
        /*0028*/ 	.byte	0x04, 0x17
        /*002a*/ 	.short	(.L_25 - .L_24)
.L_24:
        /*002c*/ 	.word	0x00000000
        /*0030*/ 	.short	0x0008
        /*0032*/ 	.short	0x0038
        /*0034*/ 	.byte	0x00, 0xf5, 0x21, 0x00


	//----- nvinfo : EIATTR_KPARAM_INFO
	.align		4
.L_25:
        /*0038*/ 	.byte	0x04, 0x17
        /*003a*/ 	.short	(.L_27 - .L_26)
.L_26:
        /*003c*/ 	.word	0x00000000
        /*0040*/ 	.short	0x0007
        /*0042*/ 	.short	0x0030
        /*0044*/ 	.byte	0x00, 0xf0, 0x11, 0x00


	//----- nvinfo : EIATTR_KPARAM_INFO
	.align		4
.L_27:
        /*0048*/ 	.byte	0x04, 0x17
        /*004a*/ 	.short	(.L_29 - .L_28)
.L_28:
        /*004c*/ 	.word	0x00000000
        /*0050*/ 	.short	0x0006
        /*0052*/ 	.short	0x002c
        /*0054*/ 	.byte	0x00, 0xf0, 0x11, 0x00


	//----- nvinfo : EIATTR_KPARAM_INFO
	.align		4
.L_29:
        /*0058*/ 	.byte	0x04, 0x17
        /*005a*/ 	.short	(.L_31 - .L_30)
.L_30:
        /*005c*/ 	.word	0x00000000
        /*0060*/ 	.short	0x0005
        /*0062*/ 	.short	0x0028
        /*0064*/ 	.byte	0x00, 0xf0, 0x11, 0x00


	//----- nvinfo : EIATTR_KPARAM_INFO
	.align		4
.L_31:
        /*0068*/ 	.byte	0x04, 0x17
        /*006a*/ 	.short	(.L_33 - .L_32)
.L_32:
        /*006c*/ 	.word	0x00000000
        /*0070*/ 	.short	0x0004
        /*0072*/ 	.short	0x0020
        /*0074*/ 	.byte	0x00, 0xf5, 0x21, 0x00


	//----- nvinfo : EIATTR_KPARAM_INFO
	.align		4
.L_33:
        /*0078*/ 	.byte	0x04, 0x17
        /*007a*/ 	.short	(.L_35 - .L_34)
.L_34:
        /*007c*/ 	.word	0x00000000
        /*0080*/ 	.short	0x0003
        /*0082*/ 	.short	0x0018
        /*0084*/ 	.byte	0x00, 0xf5, 0x21, 0x00


	//----- nvinfo : EIATTR_KPARAM_INFO
	.align		4
.L_35:
        /*0088*/ 	.byte	0x04, 0x17
        /*008a*/ 	.short	(.L_37 - .L_36)
.L_36:
        /*008c*/ 	.word	0x00000000
        /*0090*/ 	.short	0x0002
        /*0092*/ 	.short	0x0010
        /*0094*/ 	.byte	0x00, 0xf5, 0x21, 0x00


	//----- nvinfo : EIATTR_KPARAM_INFO
	.align		4
.L_37:
        /*0098*/ 	.byte	0x04, 0x17
        /*009a*/ 	.short	(.L_39 - .L_38)
.L_38:
        /*009c*/ 	.word	0x00000000
        /*00a0*/ 	.short	0x0001
        /*00a2*/ 	.short	0x0008
        /*00a4*/ 	.byte	0x00, 0xf0, 0x11, 0x00


	//----- nvinfo : EIATTR_KPARAM_INFO
	.align		4
.L_39:
        /*00a8*/ 	.byte	0x04, 0x17
        /*00aa*/ 	.short	(.L_41 - .L_40)
.L_40:
        /*00ac*/ 	.word	0x00000000
        /*00b0*/ 	.short	0x0000
        /*00b2*/ 	.short	0x0000
        /*00b4*/ 	.byte	0x00, 0xf5, 0x21, 0x00


	//----- nvinfo : EIATTR_SPARSE_MMA_MASK
	.align		4
.L_41:
        /*00b8*/ 	.byte	0x03, 0x50
        /*00ba*/ 	.short	0x0000


	//----- nvinfo : EIATTR_MAXREG_COUNT
	.align		4
        /*00bc*/ 	.byte	0x03, 0x1b
        /*00be*/ 	.short	0x00ff


	//----- nvinfo : EIATTR_NUM_BARRIERS
	.align		4
        /*00c0*/ 	.byte	0x02, 0x4c
        /*00c2*/ 	.byte	0x01
	.zero		1


	//----- nvinfo : EIATTR_MERCURY_ISA_VERSION
	.align		4
        /*00c4*/ 	.byte	0x03, 0x5f
        /*00c6*/ 	.short	0x0101


	//----- nvinfo : EIATTR_VRC_CTA_INIT_COUNT
	.align		4
        /*00c8*/ 	.byte	0x02, 0x4a
	.zero		1
	.zero		1


	//----- nvinfo : EIATTR_EXIT_INSTR_OFFSETS
	.align		4
        /*00cc*/ 	.byte	0x04, 0x1c
        /*00ce*/ 	.short	(.L_43 - .L_42)


	//   ....[0]....
.L_42:
        /*00d0*/ 	.word	0x00000ca0


	//----- nvinfo : EIATTR_CRS_STACK_SIZE
	.align		4
.L_43:
        /*00d4*/ 	.byte	0x04, 0x1e
        /*00d6*/ 	.short	(.L_45 - .L_44)
.L_44:
        /*00d8*/ 	.word	0x00000000


	//----- nvinfo : EIATTR_CBANK_PARAM_SIZE
	.align		4
.L_45:
        /*00dc*/ 	.byte	0x03, 0x19
        /*00de*/ 	.short	0x0050


	//----- nvinfo : EIATTR_PARAM_CBANK
	.align		4
        /*00e0*/ 	.byte	0x04, 0x0a
        /*00e2*/ 	.short	(.L_47 - .L_46)
	.align		4
.L_46:
        /*00e4*/ 	.word	index@(.nv.constant0.ldpc)
        /*00e8*/ 	.short	0x0380
        /*00ea*/ 	.short	0x0050


	//----- nvinfo : EIATTR_SW_WAR
	.align		4
.L_47:
        /*00ec*/ 	.byte	0x04, 0x36
        /*00ee*/ 	.short	(.L_49 - .L_48)
.L_48:
        /*00f0*/ 	.word	0x00000008
.L_49:


//--------------------- .nv.info._Z6sumColPdS_iiiPiS0_S0_ --------------------------
	.section	.nv.info._Z6sumColPdS_iiiPiS0_S0_,"",@"SHT_CUDA_INFO"
	.sectionflags	@""
	.align	4


	//----- nvinfo : EIATTR_CUDA_API_VERSION
	.align		4
        /*0000*/ 	.byte	0x04, 0x37
        /*0002*/ 	.short	(.L_51 - .L_50)
.L_50:
        /*0004*/ 	.word	0x00000082


	//----- nvinfo : EIATTR_KPARAM_INFO
	.align		4
.L_51:
        /*0008*/ 	.byte	0x04, 0x17
        /*000a*/ 	.short	(.L_53 - .L_52)
.L_52:
        /*000c*/ 	.word	0x00000000
        /*0010*/ 	.short	0x0007
        /*0012*/ 	.short	0x0030
        /*0014*/ 	.byte	0x00, 0xf5, 0x21, 0x00


	//----- nvinfo : EIATTR_KPARAM_INFO
	.align		4
.L_53:
        /*0018*/ 	.byte	0x04, 0x17
        /*001a*/ 	.short	(.L_55 - .L_54)
.L_54:
        /*001c*/ 	.word	0x00000000
        /*0020*/ 	.short	0x0006
        /*0022*/ 	.short	0x0028
        /*0024*/ 	.byte	0x00, 0xf5, 0x21, 0x00


	//----- nvinfo : EIATTR_KPARAM_INFO
	.align		4
.L_55:
        /*0028*/ 	.byte	0x04, 0x17
        /*002a*/ 	.short	(.L_57 - .L_56)
.L_56:
        /*002c*/ 	.word	0x00000000
        /*0030*/ 	.short	0x0005
        /*0032*/ 	.short	0x0020
        /*0034*/ 	.byte	0x00, 0xf5, 0x21, 0x00


	//----- nvinfo : EIATTR_KPARAM_INFO
	.align		4
.L_57:
        /*0038*/ 	.byte	0x04, 0x17
        /*003a*/ 	.short	(.L_59 - .L_58)
.L_58:
        /*003c*/ 	.word	0x00000000
        /*0040*/ 	.short	0x0004
        /*0042*/ 	.short	0x0018
        /*0044*/ 	.byte	0x00, 0xf0, 0x11, 0x00


	//----- nvinfo : EIATTR_KPARAM_INFO
	.align		4
.L_59:
        /*0048*/ 	.byte	0x04, 0x17
        /*004a*/ 	.short	(.L_61 - .L_60)
.L_60:
        /*004c*/ 	.word	0x00000000
        /*0050*/ 	.short	0x0003
        /*0052*/ 	.short	0x0014
        /*0054*/ 	.byte	0x00, 0xf0, 0x11, 0x00


	//----- nvinfo : EIATTR_KPARAM_INFO
	.align		4
.L_61:
        /*0058*/ 	.byte	0x04, 0x17
        /*005a*/ 	.short	(.L_63 - .L_62)
.L_62:
        /*005c*/ 	.word	0x00000000
        /*0060*/ 	.short	0x0002
        /*0062*/ 	.short	0x0010
        /*0064*/ 	.byte	0x00, 0xf0, 0x11, 0x00


	//----- nvinfo : EIATTR_KPARAM_INFO
	.align		4
.L_63:
        /*0068*/ 	.byte	0x04, 0x17
        /*006a*/ 	.short	(.L_65 - .L_64)
.L_64:
        /*006c*/ 	.word	0x00000000
        /*0070*/ 	.short	0x0001
        /*0072*/ 	.short	0x0008
        /*0074*/ 	.byte	0x00, 0xf5, 0x21, 0x00


	//----- nvinfo : EIATTR_KPARAM_INFO
	.align		4
.L_65:
        /*0078*/ 	.byte	0x04, 0x17
        /*007a*/ 	.short	(.L_67 - .L_66)
.L_66:
        /*007c*/ 	.word	0x00000000
        /*0080*/ 	.short	0x0000
        /*0082*/ 	.short	0x0000
        /*0084*/ 	.byte	0x00, 0xf5, 0x21, 0x00


	//----- nvinfo : EIATTR_SPARSE_MMA_MASK
	.align		4
.L_67:
        /*0088*/ 	.byte	0x03, 0x50
        /*008a*/ 	.short	0x0000


	//----- nvinfo : EIATTR_MAXREG_COUNT
	.align		4
        /*008c*/ 	.byte	0x03, 0x1b
        /*008e*/ 	.short	0x00ff


	//----- nvinfo : EIATTR_MERCURY_ISA_VERSION
	.align		4
        /*0090*/ 	.byte	0x03, 0x5f
        /*0092*/ 	.short	0x0101


	//----- nvinfo : EIATTR_VRC_CTA_INIT_COUNT
	.align		4
        /*0094*/ 	.byte	0x02, 0x4a
	.zero		1
	.zero		1


	//----- nvinfo : EIATTR_EXIT_INSTR_OFFSETS
	.align		4
        /*0098*/ 	.byte	0x04, 0x1c
        /*009a*/ 	.short	(.L_69 - .L_68)


	//   ....[0]....
.L_68:
        /*009c*/ 	.word	0x00000010


	//----- nvinfo : EIATTR_CBANK_PARAM_SIZE
	.align		4
.L_69:
        /*00a0*/ 	.byte	0x03, 0x19
        /*00a2*/ 	.short	0x0038


	//----- nvinfo : EIATTR_PARAM_CBANK
	.align		4
        /*00a4*/ 	.byte	0x04, 0x0a
        /*00a6*/ 	.short	(.L_71 - .L_70)
	.align		4
.L_70:
        /*00a8*/ 	.word	index@(.nv.constant0._Z6sumColPdS_iiiPiS0_S0_)
        /*00ac*/ 	.short	0x0380
        /*00ae*/ 	.short	0x0038


	//----- nvinfo : EIATTR_SW_WAR
	.align		4
.L_71:
        /*00b0*/ 	.byte	0x04, 0x36
        /*00b2*/ 	.short	(.L_73 - .L_72)
.L_72:
        /*00b4*/ 	.word	0x00000008
.L_73:


//--------------------- .nv.info.final_result     --------------------------
	.section	.nv.info.final_result,"",@"SHT_CUDA_INFO"
	.sectionflags	@""
	.align	4


	//----- nvinfo : EIATTR_CUDA_API_VERSION
	.align		4
        /*0000*/ 	.byte	0x04, 0x37
        /*0002*/ 	.short	(.L_75 - .L_74)
.L_74:
        /*0004*/ 	.word	0x00000082


	//----- nvinfo : EIATTR_SPARSE_MMA_MASK
	.align		4
.L_75:
        /*0008*/ 	.byte	0x03, 0x50
        /*000a*/ 	.short	0x0000


	//----- nvinfo : EIATTR_MAXREG_COUNT
	.align		4
        /*000c*/ 	.byte	0x03, 0x1b
        /*000e*/ 	.short	0x00ff


	//----- nvinfo : EIATTR_MERCURY_ISA_VERSION
	.align		4
        /*0010*/ 	.byte	0x03, 0x5f
        /*0012*/ 	.short	0x0101


	//----- nvinfo : EIATTR_VRC_CTA_INIT_COUNT
	.align		4
        /*0014*/ 	.byte	0x02, 0x4a
	.zero		1
	.zero		1


	//----- nvinfo : EIATTR_EXIT_INSTR_OFFSETS
	.align		4
        /*0018*/ 	.byte	0x04, 0x1c
        /*001a*/ 	.short	(.L_77 - .L_76)


	//   ....[0]....
.L_76:
        /*001c*/ 	.word	0x00000010


	//----- nvinfo : EIATTR_SW_WAR
	.align		4
.L_77:
        /*0020*/ 	.byte	0x04, 0x36
        /*0022*/ 	.short	(.L_79 - .L_78)
.L_78:
        /*0024*/ 	.word	0x00000008
.L_79:


//--------------------- .nv.callgraph             --------------------------
	.section	.nv.callgraph,"",@"SHT_CUDA_CALLGRAPH"
	.align	4
	.sectionentsize	8
	.align		4
        /*0000*/ 	.word	0x00000000
	.align		4
        /*0004*/ 	.word	0xffffffff
	.align		4
        /*0008*/ 	.word	0x00000000
	.align		4
        /*000c*/ 	.word	0xfffffffe
	.align		4
        /*0010*/ 	.word	0x00000000
	.align		4
        /*0014*/ 	.word	0xfffffffd
	.align		4
        /*0018*/ 	.word	0x00000000
	.align		4
        /*001c*/ 	.word	0xfffffffc


//--------------------- .text.ldpc                --------------------------
	.section	.text.ldpc,"ax",@progbits
	.align	128
        .global         ldpc
        .type           ldpc,@function
        .size           ldpc,(.L_x_14 - ldpc)
        .other          ldpc,@"STO_CUDA_ENTRY STV_DEFAULT"
ldpc:
.text.ldpc:
[----:B------:R-:W-:Y:S01]  /*0000*/  LDC R1, c[0x0][0x37c] ;  /* 0x0000df00ff017b82 */ /* 0x000fe20000000800 */
[----:B------:R-:W0:Y:S07]  /*0010*/  S2R R15, SR_CTAID.X ;  /* 0x00000000000f7919 */ /* 0x000e2e0000002500 */
[----:B------:R-:W0:Y:S01]  /*0020*/  LDC.64 R8, c[0x0][0x3b8] ;  /* 0x0000ee00ff087b82 */ /* 0x000e220000000a00 */
[----:B------:R-:W1:Y:S07]  /*0030*/  LDCU.64 UR4, c[0x0][0x358] ;  /* 0x00006b00ff0477ac */ /* 0x000e6e0008000a00 */
[----:B------:R-:W2:Y:S01]  /*0040*/  LDC.64 R10, c[0x0][0x3c8] ;  /* 0x0000f200ff0a7b82 */ /* 0x000ea20000000a00 */
[----:B------:R-:W3:Y:S01]  /*0050*/  S2R R7, SR_CgaCtaId ;  /* 0x0000000000077919 */ /* 0x000ee20000008800 */
[----:B------:R-:W-:Y:S01]  /*0060*/  MOV R0, 0x400 ;  /* 0x0000040000007802 */ /* 0x000fe20000000f00 */
[----:B------:R-:W4:Y:S01]  /*0070*/  LDCU UR7, c[0x0][0x3b0] ;  /* 0x00007600ff0777ac */ /* 0x000f220008000800 */
[----:B0-----:R-:W-:-:S05]  /*0080*/  IMAD.WIDE.U32 R12, R15, 0x8, R8 ;  /* 0x000000080f0c7825 */ /* 0x001fca00078e0008 */
[----:B-1----:R-:W5:Y:S01]  /*0090*/  LDG.E.64 R2, desc[UR4][R12.64] ;  /* 0x000000040c027981 */ /* 0x002f62000c1e1b00 */
[----:B--2---:R-:W-:Y:S01]  /*00a0*/  IMAD.WIDE.U32 R10, R15, 0x4, R10 ;  /* 0x000000040f0a7825 */ /* 0x004fe200078e000a */
[----:B-----5:R-:W-:-:S06]  /*00b0*/  DSETP.GT.AND P0, PT, R2, RZ, PT ;  /* 0x000000ff0200722a */ /* 0x020fcc0003f04000 */
[----:B------:R-:W-:-:S05]  /*00c0*/  SEL R3, RZ, 0x1, !P0 ;  /* 0x00000001ff037807 */ /* 0x000fca0004000000 */
[----:B------:R0:W-:Y:S04]  /*00d0*/  STG.E desc[UR4][R10.64], R3 ;  /* 0x000000030a007986 */ /* 0x0001e8000c101904 */
[----:B------:R-:W2:Y:S01]  /*00e0*/  LDG.E.64 R4, desc[UR4][R12.64] ;  /* 0x000000040c047981 */ /* 0x000ea2000c1e1b00 */
[----:B---3--:R-:W-:Y:S01]  /*00f0*/  LEA R7, R7, R0, 0x18 ;  /* 0x0000000007077211 */ /* 0x008fe200078ec0ff */
[----:B------:R-:W1:Y:S01]  /*0100*/  LDCU UR6, c[0x0][0x360] ;  /* 0x00006c00ff0677ac */ /* 0x000e620008000800 */
[----:B------:R-:W-:Y:S01]  /*0110*/  PLOP3.LUT P0, PT, PT, PT, PT, 0x8, 0x80 ;  /* 0x000000000080781c */ /* 0x000fe20003f0e170 */
[----:B------:R-:W1:Y:S01]  /*0120*/  S2R R2, SR_TID.X ;  /* 0x0000000000027919 */ /* 0x000e620000002100 */
[C---:B------:R-:W-:Y:S01]  /*0130*/  LEA R0, R15.reuse, R7, 0x3 ;  /* 0x000000070f007211 */ /* 0x040fe200078e18ff */
[----:B----4-:R-:W-:Y:S01]  /*0140*/  UISETP.GE.AND UP0, UPT, UR7, 0x1, UPT ;  /* 0x000000010700788c */ /* 0x010fe2000bf06270 */
[----:B-1----:R-:W-:-:S03]  /*0150*/  IMAD R2, R15, UR6, R2 ;  /* 0x000000060f027c24 */ /* 0x002fc6000f8e0202 */
[----:B--2---:R0:W-:Y:S01]  /*0160*/  STS.64 [R0], R4 ;  /* 0x0000000400007388 */ /* 0x0041e20000000a00 */
[----:B------:R-:W-:Y:S06]  /*0170*/  BAR.SYNC.DEFER_BLOCKING 0x0 ;  /* 0x0000000000007b1d */ /* 0x000fec0000010000 */
[----:B------:R-:W-:Y:S05]  /*0180*/  BRA.U !UP0, `(.L_x_0) ;  /* 0x0000000908947547 */ /* 0x000fea000b800000 */
[----:B------:R-:W1:Y:S01]  /*0190*/  LDC R24, c[0x0][0x3ac] ;  /* 0x0000eb00ff187b82 */ /* 0x000e620000000800 */
[C---:B0-----:R-:W-:Y:S01]  /*01a0*/  LEA R3, R2.reuse, R7, 0x3 ;  /* 0x0000000702037211 */ /* 0x041fe200078e18ff */
[----:B------:R-:W-:Y:S01]  /*01b0*/  IMAD.WIDE R8, R2, 0x8, R8 ;  /* 0x0000000802087825 */ /* 0x000fe200078e0208 */
[----:B------:R-:W-:Y:S02]  /*01c0*/  MOV R4, RZ ;  /* 0x000000ff00047202 */ /* 0x000fe40000000f00 */
[C---:B-1----:R-:W-:Y:S02]  /*01d0*/  LOP3.LUT R5, R24.reuse, 0x7ffffff0, RZ, 0xc0, !PT ;  /* 0x7ffffff018057812 */ /* 0x042fe400078ec0ff */
[C---:B------:R-:W-:Y:S02]  /*01e0*/  LOP3.LUT R6, R24.reuse, 0xf, RZ, 0xc0, !PT ;  /* 0x0000000f18067812 */ /* 0x040fe400078ec0ff */
[C---:B------:R-:W-:Y:S02]  /*01f0*/  LOP3.LUT R7, R24.reuse, 0x7, RZ, 0xc0, !PT ;  /* 0x0000000718077812 */ /* 0x040fe400078ec0ff */
[----:B------:R-:W-:-:S02]  /*0200*/  LOP3.LUT R24, R24, 0x3, RZ, 0xc0, !PT ;  /* 0x0000000318187812 */ /* 0x000fc400078ec0ff */
[----:B------:R-:W-:-:S07]  /*0210*/  IADD3 R25, PT, PT, -R5, RZ, RZ ;  /* 0x000000ff05197210 */ /* 0x000fce0007ffe1ff */
.L_x_7:
[----:B0-----:R-:W0:Y:S02]  /*0220*/  LDCU UR6, c[0x0][0x3a8] ;  /* 0x00007500ff0677ac */ /* 0x001e240008000800 */
[----:B0-----:R-:W-:-:S13]  /*0230*/  ISETP.GE.AND P0, PT, R2, UR6, PT ;  /* 0x0000000602007c0c */ /* 0x001fda000bf06270 */
[----:B------:R0:W1:Y:S01]  /*0240*/  @P0 LDS.64 R14, [R3] ;  /* 0x00000000030e0984 */ /* 0x0000620000000a00 */
[----:B------:R-:W-:Y:S05]  /*0250*/  @P0 BRA `(.L_x_1) ;  /* 0x0000000800240947 */ /* 0x000fea0003800000 */
[----:B-1----:R-:W2:Y:S01]  /*0260*/  LDG.E.64 R14, desc[UR4][R8.64] ;  /* 0x00000004080e7981 */ /* 0x002ea2000c1e1b00 */
[----:B------:R-:W1:Y:S02]  /*0270*/  LDCU UR6, c[0x0][0x3ac] ;  /* 0x00007580ff0677ac */ /* 0x000e640008000800 */
[----:B-1----:R-:W-:Y:S01]  /*0280*/  UISETP.GE.AND UP0, UPT, UR6, 0x1, UPT ;  /* 0x000000010600788c */ /* 0x002fe2000bf06270 */
[----:B--2---:R2:W-:Y:S08]  /*0290*/  STS.64 [R3], R14 ;  /* 0x0000000e03007388 */ /* 0x0045f00000000a00 */
[----:B------:R-:W-:Y:S05]  /*02a0*/  BRA.U !UP0, `(.L_x_1) ;  /* 0x0000000908107547 */ /* 0x000fea000b800000 */
[----:B------:R-:W-:Y:S01]  /*02b0*/  UISETP.GE.U32.AND UP0, UPT, UR6, 0x10, UPT ;  /* 0x000000100600788c */ /* 0x000fe2000bf06070 */
[----:B------:R-:W-:-:S08]  /*02c0*/  HFMA2 R29, -RZ, RZ, 0, 0 ;  /* 0x00000000ff1d7431 */ /* 0x000fd000000001ff */
[----:B------:R-:W-:Y:S05]  /*02d0*/  BRA.U !UP0, `(.L_x_2) ;  /* 0x0000000108e47547 */ /* 0x000fea000b800000 */
[----:B------:R-:W-:Y:S02]  /*02e0*/  MOV R26, R2 ;  /* 0x00000002001a7202 */ /* 0x000fe40000000f00 */
[----:B------:R-:W-:-:S07]  /*02f0*/  MOV R28, R25 ;  /* 0x00000019001c7202 */ /* 0x000fce0000000f00 */
.L_x_3:
[----:B------:R-:W1:Y:S08]  /*0300*/  LDC.64 R20, c[0x0][0x380] ;  /* 0x0000e000ff147b82 */ /* 0x000e700000000a00 */
[----:B------:R-:W3:Y:S01]  /*0310*/  LDC R27, c[0x0][0x388] ;  /* 0x0000e200ff1b7b82 */ /* 0x000ee20000000800 */
[----:B-1----:R-:W-:-:S05]  /*0320*/  IMAD.WIDE R20, R26, 0x8, R20 ;  /* 0x000000081a147825 */ /* 0x002fca00078e0214 */
[----:B------:R-:W2:Y:S01]  /*0330*/  LDG.E.64 R18, desc[UR4][R20.64] ;  /* 0x0000000414127981 */ /* 0x000ea2000c1e1b00 */
[----:B---3--:R-:W-:-:S05]  /*0340*/  IMAD.WIDE R22, R27, 0x8, R20 ;  /* 0x000000081b167825 */ /* 0x008fca00078e0214 */
[----:B------:R1:W3:Y:S02]  /*0350*/  LDG.E.64 R16, desc[UR4][R22.64] ;  /* 0x0000000416107981 */ /* 0x0002e4000c1e1b00 */
[----:B-1----:R-:W-:Y:S01]  /*0360*/  IMAD.WIDE R22, R27, 0x8, R22 ;  /* 0x000000081b167825 */ /* 0x002fe200078e0216 */
[----:B--2---:R-:W-:-:S04]  /*0370*/  DADD R14, R18, R14 ;  /* 0x00000000120e7229 */ /* 0x004fc8000000000e */
[----:B------:R1:W2:Y:S04]  /*0380*/  LDG.E.64 R18, desc[UR4][R22.64] ;  /* 0x0000000416127981 */ /* 0x0002a8000c1e1b00 */
[----:B---3--:R-:W-:Y:S01]  /*0390*/  DADD R16, R14, R16 ;  /* 0x000000000e107229 */ /* 0x008fe20000000010 */
[----:B-1----:R-:W-:-:S05]  /*03a0*/  IMAD.WIDE R22, R27, 0x8, R22 ;  /* 0x000000081b167825 */ /* 0x002fca00078e0216 */
[----:B------:R-:W3:Y:S01]  /*03b0*/  LDG.E.64 R14, desc[UR4][R22.64] ;  /* 0x00000004160e7981 */ /* 0x000ee2000c1e1b00 */
[----:B------:R-:W-:Y:S01]  /*03c0*/  IMAD.WIDE R20, R27, 0x8, R22 ;  /* 0x000000081b147825 */ /* 0x000fe200078e0216 */
[----:B--2---:R-:W-:-:S04]  /*03d0*/  DADD R18, R16, R18 ;  /* 0x0000000010127229 */ /* 0x004fc80000000012 */
[----:B------:R1:W2:Y:S02]  /*03e0*/  LDG.E.64 R16, desc[UR4][R20.64] ;  /* 0x0000000414107981 */ /* 0x0002a4000c1e1b00 */
[----:B-1----:R-:W-:-:S05]  /*03f0*/  IMAD.WIDE R20, R27, 0x8, R20 ;  /* 0x000000081b147825 */ /* 0x002fca00078e0214 */
[----:B------:R1:W4:Y:S01]  /*0400*/  LDG.E.64 R22, desc[UR4][R20.64] ;  /* 0x0000000414167981 */ /* 0x000322000c1e1b00 */
[----:B---3--:R-:W-:Y:S01]  /*0410*/  DADD R14, R18, R14 ;  /* 0x00000000120e7229 */ /* 0x008fe2000000000e */
[----:B-1----:R-:W-:-:S04]  /*0420*/  IMAD.WIDE R20, R27, 0x8, R20 ;  /* 0x000000081b147825 */ /* 0x002fc800078e0214 */
[----:B------:R-:W-:-:S03]  /*0430*/  IMAD.WIDE R18, R27, 0x8, R20 ;  /* 0x000000081b127825 */ /* 0x000fc600078e0214 */
[----:B--2---:R-:W-:Y:S02]  /*0440*/  DADD R16, R14, R16 ;  /* 0x000000000e107229 */ /* 0x004fe40000000010 */
[----:B------:R-:W2:Y:S06]  /*0450*/  LDG.E.64 R14, desc[UR4][R20.64] ;  /* 0x00000004140e7981 */ /* 0x000eac000c1e1b00 */
[----:B----4-:R-:W-:Y:S02]  /*0460*/  DADD R22, R16, R22 ;  /* 0x0000000010167229 */ /* 0x010fe40000000016 */
[----:B------:R1:W3:Y:S02]  /*0470*/  LDG.E.64 R16, desc[UR4][R18.64] ;  /* 0x0000000412107981 */ /* 0x0002e4000c1e1b00 */
[----:B-1----:R-:W-:-:S05]  /*0480*/  IMAD.WIDE R18, R27, 0x8, R18 ;  /* 0x000000081b127825 */ /* 0x002fca00078e0212 */
[----:B------:R-:W4:Y:S01]  /*0490*/  LDG.E.64 R20, desc[UR4][R18.64] ;  /* 0x0000000412147981 */ /* 0x000f22000c1e1b00 */
[----:B--2---:R-:W-:Y:S01]  /*04a0*/  DADD R14, R22, R14 ;  /* 0x00000000160e7229 */ /* 0x004fe2000000000e */
[----:B------:R-:W-:-:S07]  /*04b0*/  IMAD.WIDE R22, R27, 0x8, R18 ;  /* 0x000000081b167825 */ /* 0x000fce00078e0212 */
[----:B---3--:R-:W-:Y:S02]  /*04c0*/  DADD R16, R14, R16 ;  /* 0x000000000e107229 */ /* 0x008fe40000000010 */
[----:B------:R1:W2:Y:S02]  /*04d0*/  LDG.E.64 R14, desc[UR4][R22.64] ;  /* 0x00000004160e7981 */ /* 0x0002a4000c1e1b00 */
[----:B-1----:R-:W-:-:S04]  /*04e0*/  IMAD.WIDE R22, R27, 0x8, R22 ;  /* 0x000000081b167825 */ /* 0x002fc800078e0216 */
[----:B----4-:R-:W-:Y:S01]  /*04f0*/  DADD R20, R16, R20 ;  /* 0x0000000010147229 */ /* 0x010fe20000000014 */
        /* <DEDUP_REMOVED lines=8> */
[----:B----4-:R-:W-:Y:S02]  /*0580*/  DADD R16, R18, R16 ;  /* 0x0000000012107229 */ /* 0x010fe40000000010 */
[----:B------:R-:W3:Y:S01]  /*0590*/  LDG.E.64 R18, desc[UR4][R20.64] ;  /* 0x0000000414127981 */ /* 0x000ee2000c1e1b00 */
[----:B------:R-:W-:-:S05]  /*05a0*/  IMAD.WIDE R22, R27, 0x8, R20 ;  /* 0x000000081b167825 */ /* 0x000fca00078e0214 */
[----:B------:R1:W4:Y:S02]  /*05b0*/  LDG.E.64 R20, desc[UR4][R22.64] ;  /* 0x0000000416147981 */ /* 0x000324000c1e1b00 */
[----:B-1----:R-:W-:-:S06]  /*05c0*/  IMAD.WIDE R22, R27, 0x8, R22 ;  /* 0x000000081b167825 */ /* 0x002fcc00078e0216 */
[----:B------:R-:W5:Y:S01]  /*05d0*/  LDG.E.64 R22, desc[UR4][R22.64] ;  /* 0x0000000416167981 */ /* 0x000f62000c1e1b00 */
[----:B------:R-:W-:Y:S02]  /*05e0*/  IADD3 R28, PT, PT, R28, 0x10, RZ ;  /* 0x000000101c1c7810 */ /* 0x000fe40007ffe0ff */
[----:B------:R-:W-:Y:S02]  /*05f0*/  LEA R26, R27, R26, 0x4 ;  /* 0x0000001a1b1a7211 */ /* 0x000fe400078e20ff */
[----:B------:R-:W-:Y:S01]  /*0600*/  ISETP.NE.AND P0, PT, R28, RZ, PT ;  /* 0x000000ff1c00720c */ /* 0x000fe20003f05270 */
[----:B--2---:R-:W-:-:S08]  /*0610*/  DADD R14, R16, R14 ;  /* 0x00000000100e7229 */ /* 0x004fd0000000000e */
[----:B---3--:R-:W-:-:S08]  /*0620*/  DADD R14, R14, R18 ;  /* 0x000000000e0e7229 */ /* 0x008fd00000000012 */
[----:B----4-:R-:W-:-:S08]  /*0630*/  DADD R14, R14, R20 ;  /* 0x000000000e0e7229 */ /* 0x010fd00000000014 */
[----:B-----5:R-:W-:Y:S01]  /*0640*/  DADD R14, R14, R22 ;  /* 0x000000000e0e7229 */ /* 0x020fe20000000016 */
[----:B------:R-:W-:Y:S10]  /*0650*/  @P0 BRA `(.L_x_3) ;  /* 0xfffffffc00280947 */ /* 0x000ff4000383ffff */
[----:B------:R-:W-:-:S07]  /*0660*/  MOV R29, R5 ;  /* 0x00000005001d7202 */ /* 0x000fce0000000f00 */
.L_x_2:
[----:B------:R-:W-:-:S13]  /*0670*/  ISETP.NE.AND P0, PT, R6, RZ, PT ;  /* 0x000000ff0600720c */ /* 0x000fda0003f05270 */
[----:B------:R-:W-:Y:S05]  /*0680*/  @!P0 BRA `(.L_x_4) ;  /* 0x0000000400148947 */ /* 0x000fea0003800000 */
[----:B------:R-:W-:Y:S02]  /*0690*/  IADD3 R16, PT, PT, R6, -0x1, RZ ;  /* 0xffffffff06107810 */ /* 0x000fe40007ffe0ff */
[----:B------:R-:W-:Y:S02]  /*06a0*/  ISETP.NE.AND P1, PT, R7, RZ, PT ;  /* 0x000000ff0700720c */ /* 0x000fe40003f25270 */
[----:B------:R-:W-:-:S13]  /*06b0*/  ISETP.GE.U32.AND P0, PT, R16, 0x7, PT ;  /* 0x000000071000780c */ /* 0x000fda0003f06070 */
[----:B------:R-:W-:Y:S05]  /*06c0*/  @!P0 BRA `(.L_x_5) ;  /* 0x0000000000708947 */ /* 0x000fea0003800000 */
[----:B------:R-:W1:Y:S08]  /*06d0*/  LDC R28, c[0x0][0x388] ;  /* 0x0000e200ff1c7b82 */ /* 0x000e700000000800 */
[----:B------:R-:W3:Y:S01]  /*06e0*/  LDC.64 R20, c[0x0][0x380] ;  /* 0x0000e000ff147b82 */ /* 0x000ee20000000a00 */
[----:B-1----:R-:W-:-:S04]  /*06f0*/  IMAD R17, R29, R28, R2 ;  /* 0x0000001c1d117224 */ /* 0x002fc800078e0202 */
[----:B---3--:R-:W-:-:S05]  /*0700*/  IMAD.WIDE R20, R17, 0x8, R20 ;  /* 0x0000000811147825 */ /* 0x008fca00078e0214 */
[----:B------:R-:W3:Y:S01]  /*0710*/  LDG.E.64 R26, desc[UR4][R20.64] ;  /* 0x00000004141a7981 */ /* 0x000ee2000c1e1b00 */
[----:B------:R-:W-:-:S05]  /*0720*/  IMAD.WIDE R18, R28, 0x8, R20 ;  /* 0x000000081c127825 */ /* 0x000fca00078e0214 */
[----:B------:R-:W4:Y:S01]  /*0730*/  LDG.E.64 R22, desc[UR4][R18.64] ;  /* 0x0000000412167981 */ /* 0x000f22000c1e1b00 */
[----:B------:R-:W-:-:S05]  /*0740*/  IMAD.WIDE R16, R28, 0x8, R18 ;  /* 0x000000081c107825 */ /* 0x000fca00078e0212 */
[----:B------:R-:W5:Y:S01]  /*0750*/  LDG.E.64 R20, desc[UR4][R16.64] ;  /* 0x0000000410147981 */ /* 0x000f62000c1e1b00 */
[----:B---3--:R-:W-:Y:S01]  /*0760*/  DADD R26, R14, R26 ;  /* 0x000000000e1a7229 */ /* 0x008fe2000000001a */
[----:B--2---:R-:W-:-:S05]  /*0770*/  IMAD.WIDE R14, R28, 0x8, R16 ;  /* 0x000000081c0e7825 */ /* 0x004fca00078e0210 */
[----:B------:R1:W2:Y:S02]  /*0780*/  LDG.E.64 R18, desc[UR4][R14.64] ;  /* 0x000000040e127981 */ /* 0x0002a4000c1e1b00 */
[----:B-1----:R-:W-:-:S05]  /*0790*/  IMAD.WIDE R14, R28, 0x8, R14 ;  /* 0x000000081c0e7825 */ /* 0x002fca00078e020e */
[----:B------:R-:W3:Y:S01]  /*07a0*/  LDG.E.64 R16, desc[UR4][R14.64] ;  /* 0x000000040e107981 */ /* 0x000ee2000c1e1b00 */
[----:B----4-:R-:W-:-:S08]  /*07b0*/  DADD R22, R26, R22 ;  /* 0x000000001a167229 */ /* 0x010fd00000000016 */
[----:B-----5:R-:W-:Y:S01]  /*07c0*/  DADD R20, R22, R20 ;  /* 0x0000000016147229 */ /* 0x020fe20000000014 */
[----:B------:R-:W-:-:S04]  /*07d0*/  IMAD.WIDE R22, R28, 0x8, R14 ;  /* 0x000000081c167825 */ /* 0x000fc800078e020e */
[----:B------:R-:W-:-:S03]  /*07e0*/  IMAD.WIDE R26, R28, 0x8, R22 ;  /* 0x000000081c1a7825 */ /* 0x000fc600078e0216 */
[----:B--2---:R-:W-:Y:S01]  /*07f0*/  DADD R20, R20, R18 ;  /* 0x0000000014147229 */ /* 0x004fe20000000012 */
[----:B------:R-:W2:Y:S07]  /*0800*/  LDG.E.64 R18, desc[UR4][R22.64] ;  /* 0x0000000416127981 */ /* 0x000eae000c1e1b00 */
[----:B---3--:R-:W-:Y:S01]  /*0810*/  DADD R20, R20, R16 ;  /* 0x0000000014147229 */ /* 0x008fe20000000010 */
[----:B------:R1:W3:Y:S02]  /*0820*/  LDG.E.64 R16, desc[UR4][R26.64] ;  /* 0x000000041a107981 */ /* 0x0002e4000c1e1b00 */
[----:B-1----:R-:W-:-:S05]  /*0830*/  IMAD.WIDE R26, R28, 0x8, R26 ;  /* 0x000000081c1a7825 */ /* 0x002fca00078e021a */
[----:B------:R-:W4:Y:S01]  /*0840*/  LDG.E.64 R14, desc[UR4][R26.64] ;  /* 0x000000041a0e7981 */ /* 0x000f22000c1e1b00 */
[----:B------:R-:W-:Y:S01]  /*0850*/  IADD3 R29, PT, PT, R29, 0x8, RZ ;  /* 0x000000081d1d7810 */ /* 0x000fe20007ffe0ff */
[----:B--2---:R-:W-:-:S08]  /*0860*/  DADD R18, R20, R18 ;  /* 0x0000000014127229 */ /* 0x004fd00000000012 */
[----:B---3--:R-:W-:-:S08]  /*0870*/  DADD R16, R18, R16 ;  /* 0x0000000012107229 */ /* 0x008fd00000000010 */
[----:B----4-:R-:W-:-:S11]  /*0880*/  DADD R14, R16, R14 ;  /* 0x00000000100e7229 */ /* 0x010fd6000000000e */
.L_x_5:
        /* <DEDUP_REMOVED lines=9> */
[----:B------:R1:W3:Y:S02]  /*0920*/  LDG.E.64 R20, desc[UR4][R22.64] ;  /* 0x0000000416147981 */ /* 0x0002e4000c1e1b00 */
[----:B-1----:R-:W-:-:S05]  /*0930*/  IMAD.WIDE R22, R27, 0x8, R22 ;  /* 0x000000081b167825 */ /* 0x002fca00078e0216 */
[----:B------:R-:W4:Y:S01]  /*0940*/  LDG.E.64 R18, desc[UR4][R22.64] ;  /* 0x0000000416127981 */ /* 0x000f22000c1e1b00 */
[----:B------:R-:W-:-:S04]  /*0950*/  IMAD.WIDE R16, R27, 0x8, R22 ;  /* 0x000000081b107825 */ /* 0x000fc800078e0216 */
[----:B------:R-:W-:-:S06]  /*0960*/  IMAD.WIDE R26, R27, 0x8, R16 ;  /* 0x000000081b1a7825 */ /* 0x000fcc00078e0210 */
[----:B------:R-:W5:Y:S01]  /*0970*/  LDG.E.64 R26, desc[UR4][R26.64] ;  /* 0x000000041a1a7981 */ /* 0x000f62000c1e1b00 */
[----:B---3--:R-:W-:-:S03]  /*0980*/  DADD R20, R14, R20 ;  /* 0x000000000e147229 */ /* 0x008fc60000000014 */
[----:B--2---:R-:W2:Y:S05]  /*0990*/  LDG.E.64 R14, desc[UR4][R16.64] ;  /* 0x00000004100e7981 */ /* 0x004eaa000c1e1b00 */
[----:B----4-:R-:W-:Y:S01]  /*09a0*/  DADD R18, R20, R18 ;  /* 0x0000000014127229 */ /* 0x010fe20000000012 */
[----:B------:R-:W-:-:S07]  /*09b0*/  IADD3 R29, PT, PT, R29, 0x4, RZ ;  /* 0x000000041d1d7810 */ /* 0x000fce0007ffe0ff */
[----:B--2---:R-:W-:-:S08]  /*09c0*/  DADD R14, R18, R14 ;  /* 0x00000000120e7229 */ /* 0x004fd0000000000e */
[----:B-----5:R-:W-:-:S11]  /*09d0*/  DADD R14, R14, R26 ;  /* 0x000000000e0e7229 */ /* 0x020fd6000000001a */
.L_x_6:
[----:B------:R-:W-:Y:S05]  /*09e0*/  @!P1 BRA `(.L_x_4) ;  /* 0x00000000003c9947 */ /* 0x000fea0003800000 */
[----:B------:R-:W1:Y:S08]  /*09f0*/  LDC R21, c[0x0][0x388] ;  /* 0x0000e200ff157b82 */ /* 0x000e700000000800 */
[----:B------:R-:W3:Y:S01]  /*0a00*/  LDC.64 R16, c[0x0][0x380] ;  /* 0x0000e000ff107b82 */ /* 0x000ee20000000a00 */
[----:B-1----:R-:W-:-:S04]  /*0a10*/  IMAD R19, R29, R21, R2 ;  /* 0x000000151d137224 */ /* 0x002fc800078e0202 */
[----:B---3--:R-:W-:-:S05]  /*0a20*/  IMAD.WIDE R16, R19, 0x8, R16 ;  /* 0x0000000813107825 */ /* 0x008fca00078e0210 */
[----:B------:R-:W2:Y:S01]  /*0a30*/  LDG.E.64 R18, desc[UR4][R16.64] ;  /* 0x0000000410127981 */ /* 0x000ea2000c1e1b00 */
[----:B------:R-:W-:Y:S01]  /*0a40*/  ISETP.NE.AND P0, PT, R24, 0x1, PT ;  /* 0x000000011800780c */ /* 0x000fe20003f05270 */
[----:B--2---:R-:W-:-:S12]  /*0a50*/  DADD R14, R14, R18 ;  /* 0x000000000e0e7229 */ /* 0x004fd80000000012 */
[----:B------:R-:W-:Y:S05]  /*0a60*/  @!P0 BRA `(.L_x_4) ;  /* 0x00000000001c8947 */ /* 0x000fea0003800000 */
[----:B------:R-:W-:Y:S01]  /*0a70*/  ISETP.NE.AND P0, PT, R24, 0x2, PT ;  /* 0x000000021800780c */ /* 0x000fe20003f05270 */
[----:B------:R-:W-:-:S05]  /*0a80*/  IMAD.WIDE R16, R21, 0x8, R16 ;  /* 0x0000000815107825 */ /* 0x000fca00078e0210 */
[----:B------:R-:W2:Y:S07]  /*0a90*/  LDG.E.64 R18, desc[UR4][R16.64] ;  /* 0x0000000410127981 */ /* 0x000eae000c1e1b00 */
[----:B------:R-:W-:-:S06]  /*0aa0*/  @P0 IMAD.WIDE R20, R21, 0x8, R16 ;  /* 0x0000000815140825 */ /* 0x000fcc00078e0210 */
[----:B------:R-:W3:Y:S01]  /*0ab0*/  @P0 LDG.E.64 R20, desc[UR4][R20.64] ;  /* 0x0000000414140981 */ /* 0x000ee2000c1e1b00 */
[----:B--2---:R-:W-:-:S08]  /*0ac0*/  DADD R14, R14, R18 ;  /* 0x000000000e0e7229 */ /* 0x004fd00000000012 */
[----:B---3--:R-:W-:-:S11]  /*0ad0*/  @P0 DADD R14, R14, R20 ;  /* 0x000000000e0e0229 */ /* 0x008fd60000000014 */
.L_x_4:
[----:B------:R3:W-:Y:S02]  /*0ae0*/  STS.64 [R3], R14 ;  /* 0x0000000e03007388 */ /* 0x0007e40000000a00 */
.L_x_1:
[----:B-1----:R-:W-:Y:S01]  /*0af0*/  DSETP.GT.AND P0, PT, R14, RZ, PT ;  /* 0x000000ff0e00722a */ /* 0x002fe20003f04000 */
[----:B------:R-:W-:Y:S05]  /*0b00*/  WARPSYNC.ALL ;  /* 0x0000000000007948 */ /* 0x000fea0003800000 */
[----:B------:R-:W1:Y:S01]  /*0b10*/  LDCU UR6, c[0x0][0x3b0] ;  /* 0x00007600ff0677ac */ /* 0x000e620008000800 */
[----:B------:R-:W-:-:S07]  /*0b20*/  IADD3 R4, PT, PT, R4, 0x1, RZ ;  /* 0x0000000104047810 */ /* 0x000fce0007ffe0ff */
[----:B------:R-:W-:Y:S06]  /*0b30*/  BAR.RED.POPC.DEFER_BLOCKING 0x0, P0 ;  /* 0x0000000000007b1d */ /* 0x000fec0000014000 */
[----:B--23--:R-:W2:Y:S01]  /*0b40*/  B2R.RESULT R14 ;  /* 0x00000000000e731c */ /* 0x00cea200000e4000 */
[----:B-1----:R-:W-:Y:S02]  /*0b50*/  ISETP.LT.AND P1, PT, R4, UR6, PT ;  /* 0x0000000604007c0c */ /* 0x002fe4000bf21270 */
[----:B--2---:R-:W-:-:S04]  /*0b60*/  LEA.HI R15, R14, R14, RZ, 0x1 ;  /* 0x0000000e0e0f7211 */ /* 0x004fc800078f08ff */
[----:B------:R-:W-:-:S04]  /*0b70*/  LOP3.LUT R15, R15, 0xfffffffe, RZ, 0xc0, !PT ;  /* 0xfffffffe0f0f7812 */ /* 0x000fc800078ec0ff */
[----:B------:R-:W-:-:S04]  /*0b80*/  IADD3 R15, PT, PT, R14, -R15, RZ ;  /* 0x8000000f0e0f7210 */ /* 0x000fc80007ffe0ff */
[----:B------:R-:W-:-:S13]  /*0b90*/  ISETP.NE.U32.AND P0, PT, R15, RZ, PT ;  /* 0x000000ff0f00720c */ /* 0x000fda0003f05070 */
[----:B------:R-:W-:Y:S06]  /*0ba0*/  BAR.RED.OR.DEFER_BLOCKING 0x0, P0 ;  /* 0x0000000000007b1d */ /* 0x000fec0000014800 */
[----:B------:R-:W1:Y:S02]  /*0bb0*/  B2R.RESULT RZ, P0 ;  /* 0x0000000000ff731c */ /* 0x000e640000004000 */
[----:B-1----:R-:W-:Y:S05]  /*0bc0*/  @P0 BRA P1, `(.L_x_7) ;  /* 0xfffffff400940947 */ /* 0x002fea000083ffff */
[----:B------:R-:W-:-:S13]  /*0bd0*/  PLOP3.LUT P0, PT, P0, PT, PT, 0x8, 0x80 ;  /* 0x000000000080781c */ /* 0x000fda000070e170 */
.L_x_0:
[----:B------:R-:W-:Y:S05]  /*0be0*/  WARPSYNC.ALL ;  /* 0x0000000000007948 */ /* 0x000fea0003800000 */
[----:B------:R-:W-:Y:S06]  /*0bf0*/  BAR.SYNC.DEFER_BLOCKING 0x0 ;  /* 0x0000000000007b1d */ /* 0x000fec0000010000 */
[----:B------:R-:W-:Y:S04]  /*0c00*/  BSSY.RECONVERGENT B0, `(.L_x_8) ;  /* 0x0000007000007945 */ /* 0x000fe80003800200 */
[----:B------:R-:W-:Y:S05]  /*0c10*/  @!P0 BRA `(.L_x_9) ;  /* 0x00000000000c8947 */ /* 0x000fea0003800000 */
[----:B------:R-:W2:Y:S02]  /*0c20*/  LDG.E.64 R12, desc[UR4][R12.64] ;  /* 0x000000040c0c7981 */ /* 0x000ea4000c1e1b00 */
[----:B--2---:R-:W-:Y:S01]  /*0c30*/  DSETP.GT.AND P0, PT, R12, RZ, PT ;  /* 0x000000ff0c00722a */ /* 0x004fe20003f04000 */
[----:B------:R-:W-:-:S13]  /*0c40*/  BRA `(.L_x_10) ;  /* 0x0000000000087947 */ /* 0x000fda0003800000 */
.L_x_9:
[----:B0-----:R-:W0:Y:S02]  /*0c50*/  LDS.64 R2, [R0] ;  /* 0x0000000000027984 */ /* 0x001e240000000a00 */
[----:B0-----:R-:W-:-:S14]  /*0c60*/  DSETP.GT.AND P0, PT, R2, RZ, PT ;  /* 0x000000ff0200722a */ /* 0x001fdc0003f04000 */
.L_x_10:
[----:B------:R-:W-:Y:S05]  /*0c70*/  BSYNC.RECONVERGENT B0 ;  /* 0x0000000000007941 */ /* 0x000fea0003800200 */
.L_x_8:
[----:B0-----:R-:W-:-:S05]  /*0c80*/  SEL R3, RZ, 0x1, !P0 ;  /* 0x00000001ff037807 */ /* 0x001fca0004000000 */
[----:B------:R-:W-:Y:S01]  /*0c90*/  STG.E desc[UR4][R10.64], R3 ;  /* 0x000000030a007986 */ /* 0x000fe2000c101904 */
[----:B------:R-:W-:Y:S05]  /*0ca0*/  EXIT ;  /* 0x000000000000794d */ /* 0x000fea0003800000 */
.L_x_11:
[----:B------:R-:W-:-:S00]  /*0cb0*/  BRA `(.L_x_11) ;  /* 0xfffffffc00fc7947 */ /* 0x000fc0000383ffff */
[----:B------:R-:W-:-:S00]  /*0cc0*/  NOP ;  /* 0x0000000000007918 */ /* 0x000fc00000000000 */
        /* <DEDUP_REMOVED lines=11> */
.L_x_14:


//--------------------- .text._Z6sumColPdS_iiiPiS0_S0_ --------------------------
	.section	.text._Z6sumColPdS_iiiPiS0_S0_,"ax",@progbits
	.align	128
        .global         _Z6sumColPdS_iiiPiS0_S0_
        .type           _Z6sumColPdS_iiiPiS0_S0_,@function
        .size           _Z6sumColPdS_iiiPiS0_S0_,(.L_x_15 - _Z6sumColPdS_iiiPiS0_S0_)
        .other          _Z6sumColPdS_iiiPiS0_S0_,@"STO_CUDA_ENTRY STV_DEFAULT"
_Z6sumColPdS_iiiPiS0_S0_:
.text._Z6sumColPdS_iiiPiS0_S0_:
[----:B------:R-:W-:Y:S01]  /*0000*/  LDC R1, c[0x0][0x37c] ;  /* 0x0000df00ff017b82 */ /* 0x000fe20000000800 */
[----:B------:R-:W-:Y:S05]  /*0010*/  EXIT ;  /* 0x000000000000794d */ /* 0x000fea0003800000 */
.L_x_12:
        /* <DEDUP_REMOVED lines=14> */
.L_x_15:


//--------------------- .text.final_result        --------------------------
	.section	.text.final_result,"ax",@progbits
	.align	128
        .global         final_result
        .type           final_result,@function
        .size           final_result,(.L_x_16 - final_result)
        .other          final_result,@"STO_CUDA_ENTRY STV_DEFAULT"
final_result:
.text.final_result:
[----:B------:R-:W-:Y:S01]  /*0000*/  LDC R1, c[0x0][0x37c] ;  /* 0x0000df00ff017b82 */ /* 0x000fe20000000800 */
[----:B------:R-:W-:Y:S05]  /*0010*/  EXIT ;  /* 0x000000000000794d */ /* 0x000fea0003800000 */
.L_x_13:
        /* <DEDUP_REMOVED lines=14> */
.L_x_16:


//--------------------- .nv.shared.ldpc           --------------------------
	.section	.nv.shared.ldpc,"aw",@nobits
	.sectionflags	@""
	.align	16
	.zero		1024


//--------------------- .nv.shared.reserved.0     --------------------------
	.section	.nv.shared.reserved.0,"aw",@nobits
	.weak		__nv_reservedSMEM_offset_0_alias
	.size		__nv_reservedSMEM_offset_0_alias, 0, 64
	.other		__nv_reservedSMEM_offset_0_alias,@"STO_CUDA_RESERVED_SHARED STV_DEFAULT"
__nv_reservedSMEM_offset_0_alias:
	.zero		0
	.zero		64


//--------------------- .nv.shared._Z6sumColPdS_iiiPiS0_S0_ --------------------------
	.section	.nv.shared._Z6sumColPdS_iiiPiS0_S0_,"aw",@nobits
	.sectionflags	@""
	.align	16
	.zero		1024


//--------------------- .nv.shared.final_result   --------------------------
	.section	.nv.shared.final_result,"aw",@nobits
	.sectionflags	@""
	.align	16
	.zero		1024


//--------------------- .nv.constant0.ldpc        --------------------------
	.section	.nv.constant0.ldpc,"a",@progbits
	.sectionflags	@""
	.align	4
.nv.constant0.ldpc:
	.zero		976


//--------------------- .nv.constant0._Z6sumColPdS_iiiPiS0_S0_ --------------------------
	.section	.nv.constant0._Z6sumColPdS_iiiPiS0_S0_,"a",@progbits
	.sectionflags	@""
	.align	4
.nv.constant0._Z6sumColPdS_iiiPiS0_S0_:
	.zero		952


//--------------------- .nv.constant0.final_result --------------------------
	.section	.nv.constant0.final_result,"a",@progbits
	.sectionflags	@""
	.align	4
.nv.constant0.final_result:
	.zero		896


//--------------------- SYMBOLS --------------------------

	.type		.nv.reservedSmem.offset0,@object
	.size		.nv.reservedSmem.offset0,0x4
	.type		.nv.reservedSmem.cap,@object
	.size		.nv.reservedSmem.cap,0x4
